	.headerflags	@"EF_CUDA_TEXMODE_UNIFIED EF_CUDA_64BIT_ADDRESS EF_CUDA_ACCELERATORS EF_CUDA_SM90 EF_CUDA_VIRTUAL_SM(EF_CUDA_SM90)"
	.elftype	@"ET_EXEC"


//--------------------- .nv.info                  --------------------------
	.section	.nv.info,"",@"SHT_CUDA_INFO"
	.align	4


	//----- nvinfo : EIATTR_REGCOUNT
	.align		4
        /*0000*/ 	.byte	0x04, 0x2f
        /*0002*/ 	.short	(.L_1 - .L_0)
	.align		4
.L_0:
        /*0004*/ 	.word	index@(triton_poi_fused_convolution_32)
        /*0008*/ 	.word	0x00000010


	//----- nvinfo : EIATTR_MIN_STACK_SIZE
	.align		4
.L_1:
        /*000c*/ 	.byte	0x04, 0x12
        /*000e*/ 	.short	(.L_3 - .L_2)
	.align		4
.L_2:
        /*0010*/ 	.word	index@(triton_poi_fused_convolution_32)
        /*0014*/ 	.word	0x00000000


	//----- nvinfo : EIATTR_FRAME_SIZE
	.align		4
.L_3:
        /*0018*/ 	.byte	0x04, 0x11
        /*001a*/ 	.short	(.L_5 - .L_4)
	.align		4
.L_4:
        /*001c*/ 	.word	index@(triton_poi_fused_convolution_32)
        /*0020*/ 	.word	0x00000000


	//----- nvinfo : EIATTR_MIN_STACK_SIZE
	.align		4
.L_5:
        /*0024*/ 	.byte	0x04, 0x12
        /*0026*/ 	.short	(.L_7 - .L_6)
	.align		4
.L_6:
        /*0028*/ 	.word	index@(triton_poi_fused_convolution_32)
        /*002c*/ 	.word	0x00000000
.L_7:


//--------------------- .nv.info.triton_poi_fused_convolution_32 --------------------------
	.section	.nv.info.triton_poi_fused_convolution_32,"",@"SHT_CUDA_INFO"
	.sectionflags	@""
	.align	4


	//----- nvinfo : EIATTR_CUDA_API_VERSION
	.align		4
        /*0000*/ 	.byte	0x04, 0x37
        /*0002*/ 	.short	(.L_9 - .L_8)
.L_8:
        /*0004*/ 	.word	0x0000007c


	//----- nvinfo : EIATTR_KPARAM_INFO
	.align		4
.L_9:
        /*0008*/ 	.byte	0x04, 0x17
        /*000a*/ 	.short	(.L_11 - .L_10)
.L_10:
        /*000c*/ 	.word	0x00000000
        /*0010*/ 	.short	0x0002
        /*0012*/ 	.short	0x0010
        /*0014*/ 	.byte	0x00, 0xf0, 0x11, 0x00


	//----- nvinfo : EIATTR_KPARAM_INFO
	.align		4
.L_11:
        /*0018*/ 	.byte	0x04, 0x17
        /*001a*/ 	.short	(.L_13 - .L_12)
.L_12:
        /*001c*/ 	.word	0x00000000
        /*0020*/ 	.short	0x0001
        /*0022*/ 	.short	0x0008
        /*0024*/ 	.byte	0x00, 0xf4, 0x21, 0x00


	//----- nvinfo : EIATTR_KPARAM_INFO
	.align		4
.L_13:
        /*0028*/ 	.byte	0x04, 0x17
        /*002a*/ 	.short	(.L_15 - .L_14)
.L_14:
        /*002c*/ 	.word	0x00000000
        /*0030*/ 	.short	0x0000
        /*0032*/ 	.short	0x0000
        /*0034*/ 	.byte	0x00, 0xf4, 0x21, 0x00


	//----- nvinfo : EIATTR_SPARSE_MMA_MASK
	.align		4
.L_15:
        /*0038*/ 	.byte	0x03, 0x50
        /*003a*/ 	.short	0x0000


	//----- nvinfo : EIATTR_MAXREG_COUNT
	.align		4
        /*003c*/ 	.byte	0x03, 0x1b
        /*003e*/ 	.short	0x00ff


	//----- nvinfo : EIATTR_EXIT_INSTR_OFFSETS
	.align		4
        /*0040*/ 	.byte	0x04, 0x1c
        /*0042*/ 	.short	(.L_17 - .L_16)


	//   ....[0]....
.L_16:
        /*0044*/ 	.word	0x00000240


	//   ....[1]....
        /*0048*/ 	.word	0x00000260


	//----- nvinfo : EIATTR_REQNTID
	.align		4
.L_17:
        /*004c*/ 	.byte	0x04, 0x10
        /*004e*/ 	.short	(.L_19 - .L_18)
.L_18:
        /*0050*/ 	.word	0x00000080
        /*0054*/ 	.word	0x00000001
        /*0058*/ 	.word	0x00000001


	//----- nvinfo : EIATTR_CBANK_PARAM_SIZE
	.align		4
.L_19:
        /*005c*/ 	.byte	0x03, 0x19
        /*005e*/ 	.short	0x0014


	//----- nvinfo : EIATTR_PARAM_CBANK
	.align		4
        /*0060*/ 	.byte	0x04, 0x0a
        /*0062*/ 	.short	(.L_21 - .L_20)
	.align		4
.L_20:
        /*0064*/ 	.word	index@(.nv.constant0.triton_poi_fused_convolution_32)
        /*0068*/ 	.short	0x0210
        /*006a*/ 	.short	0x0014


	//----- nvinfo : EIATTR_SW_WAR
	.align		4
.L_21:
        /*006c*/ 	.byte	0x04, 0x36
        /*006e*/ 	.short	(.L_23 - .L_22)
.L_22:
        /*0070*/ 	.word	0x00000008
.L_23:


//--------------------- .nv.callgraph             --------------------------
	.section	.nv.callgraph,"",@"SHT_CUDA_CALLGRAPH"
	.align	4
	.sectionentsize	8
	.align		4
        /*0000*/ 	.word	0x00000000
	.align		4
        /*0004*/ 	.word	0xffffffff
	.align		4
        /*0008*/ 	.word	0x00000000
	.align		4
        /*000c*/ 	.word	0xfffffffe
	.align		4
        /*0010*/ 	.word	0x00000000
	.align		4
        /*0014*/ 	.word	0xfffffffd
	.align		4
        /*0018*/ 	.word	0x00000000
	.align		4
        /*001c*/ 	.word	0xfffffffc


//--------------------- .text.triton_poi_fused_convolution_32 --------------------------
	.section	.text.triton_poi_fused_convolution_32,"ax",@progbits
	.align	128
        .global         triton_poi_fused_convolution_32
        .type           triton_poi_fused_convolution_32,@function
        .size           triton_poi_fused_convolution_32,(.L_x_1 - triton_poi_fused_convolution_32)
        .other          triton_poi_fused_convolution_32,@"STO_CUDA_ENTRY STV_DEFAULT"
triton_poi_fused_convolution_32:
.text.triton_poi_fused_convolution_32:
[----:B------:R-:W0:Y:S02]  /*0000*/  LDC R1, c[0x0][0x28] ;  /* 0x00000a00ff017b82 */ /* 0x000e240000000800 */
[----:B------:R-:W1:Y:S01]  /*0010*/  S2R R0, SR_TID.X ;  /* 0x0000000000007919 */ /* 0x000e620000002100 */
[----:B------:R-:W2:Y:S01]  /*0020*/  LDC.64 R2, c[0x0][0x218] ;  /* 0x00008600ff027b82 */ /* 0x000ea20000000a00 */
[----:B------:R-:W-:Y:S01]  /*0030*/  ULDC.64 UR4, c[0x0][0x208] ;  /* 0x0000820000047ab9 */ /* 0x000fe20000000a00 */
[----:B------:R-:W3:Y:S01]  /*0040*/  S2R R9, SR_CTAID.X ;  /* 0x0000000000097919 */ /* 0x000ee20000002500 */
[----:B-1----:R-:W-:-:S05]  /*0050*/  IMAD.SHL.U32 R0, R0, 0x2, RZ ;  /* 0x0000000200007824 */ /* 0x002fca00078e00ff */
[----:B------:R-:W-:-:S05]  /*0060*/  LOP3.LUT R0, R0, 0xfe, RZ, 0xc0, !PT ;  /* 0x000000fe00007812 */ /* 0x000fca00078ec0ff */
[----:B---3--:R-:W-:-:S04]  /*0070*/  IMAD R9, R9, 0x100, R0 ;  /* 0x0000010009097824 */ /* 0x008fc800078e0200 */
[C---:B------:R-:W-:Y:S01]  /*0080*/  IMAD.HI R4, R9.reuse, 0x38e38e39, RZ ;  /* 0x38e38e3909047827 */ /* 0x040fe200078e02ff */
[----:B------:R-:W-:-:S03]  /*0090*/  ISETP.GE.AND P0, PT, R9, 0x90, PT ;  /* 0x000000900900780c */ /* 0x000fc60003f06270 */
[----:B------:R-:W-:Y:S01]  /*00a0*/  VIADD R0, R9, 0x1 ;  /* 0x0000000109007836 */ /* 0x000fe20000000000 */
[----:B------:R-:W-:-:S03]  /*00b0*/  SHF.R.S32.HI R5, RZ, 0x1, R4 ;  /* 0x00000001ff057819 */ /* 0x000fc60000011404 */
[----:B------:R-:W-:Y:S01]  /*00c0*/  IMAD.HI R6, R0, 0x38e38e39, RZ ;  /* 0x38e38e3900067827 */ /* 0x000fe200078e02ff */
[----:B------:R-:W-:Y:S02]  /*00d0*/  LEA.HI R0, R4, R5, RZ, 0x1 ;  /* 0x0000000504007211 */ /* 0x000fe400078f08ff */
[----:B------:R-:W1:Y:S02]  /*00e0*/  LDC.64 R4, c[0x0][0x210] ;  /* 0x00008400ff047b82 */ /* 0x000e640000000a00 */
[----:B------:R-:W-:Y:S02]  /*00f0*/  SHF.R.S32.HI R7, RZ, 0x1, R6 ;  /* 0x00000001ff077819 */ /* 0x000fe40000011406 */
[----:B------:R-:W-:Y:S02]  /*0100*/  SHF.R.S32.HI R11, RZ, 0x1f, R0 ;  /* 0x0000001fff0b7819 */ /* 0x000fe40000011400 */
[----:B------:R-:W-:Y:S02]  /*0110*/  LEA.HI R7, R6, R7, RZ, 0x1 ;  /* 0x0000000706077211 */ /* 0x000fe400078f08ff */
[----:B------:R-:W-:-:S02]  /*0120*/  LEA.HI R11, R11, R0, RZ, 0x2 ;  /* 0x000000000b0b7211 */ /* 0x000fc400078f10ff */
[----:B------:R-:W-:Y:S02]  /*0130*/  SHF.R.S32.HI R6, RZ, 0x1f, R7 ;  /* 0x0000001fff067819 */ /* 0x000fe40000011407 */
[----:B------:R-:W-:Y:S02]  /*0140*/  LOP3.LUT R11, R11, 0xfffffffc, RZ, 0xc0, !PT ;  /* 0xfffffffc0b0b7812 */ /* 0x000fe400078ec0ff */
[----:B------:R-:W-:Y:S02]  /*0150*/  LEA.HI R6, R6, R7, RZ, 0x2 ;  /* 0x0000000706067211 */ /* 0x000fe400078f10ff */
[----:B------:R-:W-:Y:S01]  /*0160*/  IADD3 R11, R0, -R11, RZ ;  /* 0x8000000b000b7210 */ /* 0x000fe20007ffe0ff */
[----:B------:R-:W-:Y:S01]  /*0170*/  HFMA2.MMA R0, -RZ, RZ, 0, 0 ;  /* 0x00000000ff007435 */ /* 0x000fe200000001ff */
[----:B------:R-:W-:-:S05]  /*0180*/  LOP3.LUT R6, R6, 0xfffffffc, RZ, 0xc0, !PT ;  /* 0xfffffffc06067812 */ /* 0x000fca00078ec0ff */
[----:B------:R-:W-:Y:S02]  /*0190*/  IMAD.IADD R13, R7, 0x1, -R6 ;  /* 0x00000001070d7824 */ /* 0x000fe400078e0a06 */
[----:B--2---:R-:W-:-:S04]  /*01a0*/  IMAD.WIDE R6, R11, 0x4, R2 ;  /* 0x000000040b067825 */ /* 0x004fc800078e0202 */
[----:B-1----:R-:W-:Y:S01]  /*01b0*/  IMAD.WIDE R4, R9, 0x4, R4 ;  /* 0x0000000409047825 */ /* 0x002fe200078e0204 */
[----:B------:R-:W-:-:S03]  /*01c0*/  CS2R R8, SRZ ;  /* 0x0000000000087805 */ /* 0x000fc6000001ff00 */
[----:B------:R-:W-:Y:S02]  /*01d0*/  IMAD.MOV.U32 R11, RZ, RZ, RZ ;  /* 0x000000ffff0b7224 */ /* 0x000fe400078e00ff */
[----:B------:R-:W-:Y:S01]  /*01e0*/  IMAD.WIDE R2, R13, 0x4, R2 ;  /* 0x000000040d027825 */ /* 0x000fe200078e0202 */
[----:B------:R-:W2:Y:S04]  /*01f0*/  @!P0 LDG.E.64 R8, desc[UR4][R4.64] ;  /* 0x0000000404088981 */ /* 0x000ea8000c1e1b00 */
[----:B------:R-:W2:Y:S04]  /*0200*/  @!P0 LDG.E.EL R11, desc[UR4][R6.64] ;  /* 0x00000004060b8981 */ /* 0x000ea8000c2e1900 */
[----:B------:R-:W3:Y:S01]  /*0210*/  @!P0 LDG.E.EL R0, desc[UR4][R2.64] ;  /* 0x0000000402008981 */ /* 0x000ee2000c2e1900 */
[----:B--2---:R-:W-:Y:S01]  /*0220*/  FADD R8, R11, R8 ;  /* 0x000000080b087221 */ /* 0x004fe20000000000 */
[----:B---3--:R-:W-:Y:S01]  /*0230*/  FADD R9, R0, R9 ;  /* 0x0000000900097221 */ /* 0x008fe20000000000 */
[----:B------:R-:W-:Y:S06]  /*0240*/  @P0 EXIT ;  /* 0x000000000000094d */ /* 0x000fec0003800000 */
[----:B------:R-:W-:Y:S01]  /*0250*/  STG.E.64 desc[UR4][R4.64], R8 ;  /* 0x0000000804007986 */ /* 0x000fe2000c101b04 */
[----:B------:R-:W-:Y:S05]  /*0260*/  EXIT ;  /* 0x000000000000794d */ /* 0x000fea0003800000 */
.L_x_0:
[----:B------:R-:W-:-:S00]  /*0270*/  BRA `(.L_x_0) ;  /* 0xfffffffc00fc7947 */ /* 0x000fc0000383ffff */
[----:B------:R-:W-:-:S00]  /*0280*/  NOP ;  /* 0x0000000000007918 */ /* 0x000fc00000000000 */
[----:B------:R-:W-:-:S00]  /*0290*/  NOP ;  /* 0x0000000000007918 */ /* 0x000fc00000000000 */
[----:B------:R-:W-:-:S00]  /*02a0*/  NOP ;  /* 0x0000000000007918 */ /* 0x000fc00000000000 */
[----:B------:R-:W-:-:S00]  /*02b0*/  NOP ;  /* 0x0000000000007918 */ /* 0x000fc00000000000 */
[----:B------:R-:W-:-:S00]  /*02c0*/  NOP ;  /* 0x0000000000007918 */ /* 0x000fc00000000000 */
[----:B------:R-:W-:-:S00]  /*02d0*/  NOP ;  /* 0x0000000000007918 */ /* 0x000fc00000000000 */
[----:B------:R-:W-:-:S00]  /*02e0*/  NOP ;  /* 0x0000000000007918 */ /* 0x000fc00000000000 */
[----:B------:R-:W-:-:S00]  /*02f0*/  NOP ;  /* 0x0000000000007918 */ /* 0x000fc00000000000 */
.L_x_1:


//--------------------- .nv.constant0.triton_poi_fused_convolution_32 --------------------------
	.section	.nv.constant0.triton_poi_fused_convolution_32,"a",@progbits
	.sectionflags	@""
	.align	4
.nv.constant0.triton_poi_fused_convolution_32:
	.zero		548
